//
// Generated by NVIDIA NVVM Compiler
//
// Compiler Build ID: CL-36424714
// Cuda compilation tools, release 13.0, V13.0.88
// Based on NVVM 20.0.0
//

.version 9.0
.target sm_100
.address_size 64

	// .globl	_Z16CudaCryptWrapperPcS_
.extern .func  (.param .b64 func_retval0) malloc
(
	.param .b64 malloc_param_0
)
;

.visible .entry _Z16CudaCryptWrapperPcS_(
	.param .u64 .ptr .align 1 _Z16CudaCryptWrapperPcS__param_0,
	.param .u64 .ptr .align 1 _Z16CudaCryptWrapperPcS__param_1
)
{
	.reg .pred 	%p<21>;
	.reg .b16 	%rs<64>;
	.reg .b64 	%rd<7>;

	ld.param.u64 	%rd3, [_Z16CudaCryptWrapperPcS__param_0];
	ld.param.u64 	%rd2, [_Z16CudaCryptWrapperPcS__param_1];
	cvta.to.global.u64 	%rd4, %rd3;
	{ // callseq 0, 0
	.param .b64 param0;
	st.param.b64 	[param0], 11;
	.param .b64 retval0;
	call.uni (retval0), 
	malloc, 
	(
	param0
	);
	ld.param.b64 	%rd5, [retval0];
	} // callseq 0
	ld.global.u8 	%rs1, [%rd4];
	add.s16 	%rs24, %rs1, 2;
	cvt.s16.s8 	%rs63, %rs24;
	st.u8 	[%rd5], %rs24;
	ld.global.u8 	%rs3, [%rd4];
	add.s16 	%rs25, %rs3, -2;
	cvt.s16.s8 	%rs4, %rs25;
	st.u8 	[%rd5+1], %rs25;
	ld.global.u8 	%rs5, [%rd4];
	add.s16 	%rs26, %rs5, 1;
	cvt.s16.s8 	%rs6, %rs26;
	st.u8 	[%rd5+2], %rs26;
	ld.global.u8 	%rs7, [%rd4+1];
	add.s16 	%rs27, %rs7, 3;
	cvt.s16.s8 	%rs8, %rs27;
	st.u8 	[%rd5+3], %rs27;
	ld.global.u8 	%rs9, [%rd4+1];
	add.s16 	%rs28, %rs9, -3;
	cvt.s16.s8 	%rs10, %rs28;
	st.u8 	[%rd5+4], %rs28;
	ld.global.u8 	%rs11, [%rd4+1];
	add.s16 	%rs29, %rs11, -1;
	cvt.s16.s8 	%rs12, %rs29;
	st.u8 	[%rd5+5], %rs29;
	ld.global.u8 	%rs13, [%rd4+2];
	add.s16 	%rs30, %rs13, 2;
	cvt.s16.s8 	%rs14, %rs30;
	st.u8 	[%rd5+6], %rs30;
	ld.global.u8 	%rs15, [%rd4+2];
	add.s16 	%rs31, %rs15, -2;
	cvt.s16.s8 	%rs16, %rs31;
	st.u8 	[%rd5+7], %rs31;
	ld.global.u8 	%rs17, [%rd4+3];
	add.s16 	%rs32, %rs17, 4;
	cvt.s16.s8 	%rs18, %rs32;
	st.u8 	[%rd5+8], %rs32;
	ld.global.u8 	%rs19, [%rd4+3];
	add.s16 	%rs33, %rs19, -4;
	cvt.s16.s8 	%rs20, %rs33;
	st.u8 	[%rd5+9], %rs33;
	mov.b16 	%rs34, 0;
	st.u8 	[%rd5+10], %rs34;
	setp.lt.s16 	%p1, %rs63, 123;
	@%p1 bra 	$L__BB0_2;
	add.s16 	%rs63, %rs1, -23;
	st.u8 	[%rd5], %rs63;
	bra.uni 	$L__BB0_4;
$L__BB0_2:
	setp.gt.s16 	%p2, %rs63, 96;
	@%p2 bra 	$L__BB0_4;
	sub.s16 	%rs63, -64, %rs1;
	st.u8 	[%rd5], %rs63;
$L__BB0_4:
	setp.gt.s16 	%p3, %rs4, 122;
	@%p3 bra 	$L__BB0_7;
	setp.gt.s16 	%p4, %rs4, 96;
	@%p4 bra 	$L__BB0_8;
	sub.s16 	%rs35, -60, %rs3;
	st.u8 	[%rd5+1], %rs35;
	bra.uni 	$L__BB0_8;
$L__BB0_7:
	add.s16 	%rs36, %rs3, -27;
	st.u8 	[%rd5+1], %rs36;
$L__BB0_8:
	setp.gt.s16 	%p5, %rs6, 122;
	@%p5 bra 	$L__BB0_11;
	setp.gt.s16 	%p6, %rs6, 96;
	@%p6 bra 	$L__BB0_12;
	sub.s16 	%rs37, -63, %rs5;
	st.u8 	[%rd5+2], %rs37;
	bra.uni 	$L__BB0_12;
$L__BB0_11:
	add.s16 	%rs38, %rs5, -24;
	st.u8 	[%rd5+2], %rs38;
$L__BB0_12:
	setp.gt.s16 	%p7, %rs8, 122;
	@%p7 bra 	$L__BB0_15;
	setp.gt.s16 	%p8, %rs8, 96;
	@%p8 bra 	$L__BB0_16;
	sub.s16 	%rs39, -65, %rs7;
	st.u8 	[%rd5+3], %rs39;
	bra.uni 	$L__BB0_16;
$L__BB0_15:
	add.s16 	%rs40, %rs7, -22;
	st.u8 	[%rd5+3], %rs40;
$L__BB0_16:
	setp.gt.s16 	%p9, %rs10, 122;
	@%p9 bra 	$L__BB0_19;
	setp.gt.s16 	%p10, %rs10, 96;
	@%p10 bra 	$L__BB0_20;
	sub.s16 	%rs41, -59, %rs9;
	st.u8 	[%rd5+4], %rs41;
	bra.uni 	$L__BB0_20;
$L__BB0_19:
	add.s16 	%rs42, %rs9, -28;
	st.u8 	[%rd5+4], %rs42;
$L__BB0_20:
	setp.gt.s16 	%p11, %rs12, 122;
	@%p11 bra 	$L__BB0_23;
	setp.gt.s16 	%p12, %rs12, 96;
	@%p12 bra 	$L__BB0_24;
	sub.s16 	%rs43, -61, %rs11;
	st.u8 	[%rd5+5], %rs43;
	bra.uni 	$L__BB0_24;
$L__BB0_23:
	add.s16 	%rs44, %rs11, -26;
	st.u8 	[%rd5+5], %rs44;
$L__BB0_24:
	setp.gt.s16 	%p13, %rs14, 57;
	@%p13 bra 	$L__BB0_27;
	setp.gt.s16 	%p14, %rs14, 47;
	@%p14 bra 	$L__BB0_28;
	sub.s16 	%rs45, 94, %rs13;
	st.u8 	[%rd5+6], %rs45;
	bra.uni 	$L__BB0_28;
$L__BB0_27:
	add.s16 	%rs46, %rs13, -7;
	st.u8 	[%rd5+6], %rs46;
$L__BB0_28:
	setp.gt.s16 	%p15, %rs16, 57;
	@%p15 bra 	$L__BB0_31;
	setp.gt.s16 	%p16, %rs16, 47;
	@%p16 bra 	$L__BB0_32;
	sub.s16 	%rs47, 98, %rs15;
	st.u8 	[%rd5+7], %rs47;
	bra.uni 	$L__BB0_32;
$L__BB0_31:
	add.s16 	%rs48, %rs15, -11;
	st.u8 	[%rd5+7], %rs48;
$L__BB0_32:
	setp.gt.s16 	%p17, %rs18, 57;
	@%p17 bra 	$L__BB0_35;
	setp.gt.s16 	%p18, %rs18, 47;
	@%p18 bra 	$L__BB0_36;
	sub.s16 	%rs49, 92, %rs17;
	st.u8 	[%rd5+8], %rs49;
	bra.uni 	$L__BB0_36;
$L__BB0_35:
	add.s16 	%rs50, %rs17, -5;
	st.u8 	[%rd5+8], %rs50;
$L__BB0_36:
	setp.gt.s16 	%p19, %rs20, 57;
	@%p19 bra 	$L__BB0_39;
	setp.gt.s16 	%p20, %rs20, 47;
	@%p20 bra 	$L__BB0_40;
	sub.s16 	%rs51, 100, %rs19;
	st.u8 	[%rd5+9], %rs51;
	bra.uni 	$L__BB0_40;
$L__BB0_39:
	add.s16 	%rs52, %rs19, -13;
	st.u8 	[%rd5+9], %rs52;
$L__BB0_40:
	cvta.to.global.u64 	%rd6, %rd2;
	st.global.u8 	[%rd6], %rs63;
	ld.u8 	%rs53, [%rd5+1];
	st.global.u8 	[%rd6+1], %rs53;
	ld.u8 	%rs54, [%rd5+2];
	st.global.u8 	[%rd6+2], %rs54;
	ld.u8 	%rs55, [%rd5+3];
	st.global.u8 	[%rd6+3], %rs55;
	ld.u8 	%rs56, [%rd5+4];
	st.global.u8 	[%rd6+4], %rs56;
	ld.u8 	%rs57, [%rd5+5];
	st.global.u8 	[%rd6+5], %rs57;
	ld.u8 	%rs58, [%rd5+6];
	st.global.u8 	[%rd6+6], %rs58;
	ld.u8 	%rs59, [%rd5+7];
	st.global.u8 	[%rd6+7], %rs59;
	ld.u8 	%rs60, [%rd5+8];
	st.global.u8 	[%rd6+8], %rs60;
	ld.u8 	%rs61, [%rd5+9];
	st.global.u8 	[%rd6+9], %rs61;
	ld.u8 	%rs62, [%rd5+10];
	st.global.u8 	[%rd6+10], %rs62;
	ret;

}
	// .globl	_Z5crackPcS_S_
.visible .entry _Z5crackPcS_S_(
	.param .u64 .ptr .align 1 _Z5crackPcS_S__param_0,
	.param .u64 .ptr .align 1 _Z5crackPcS_S__param_1,
	.param .u64 .ptr .align 1 _Z5crackPcS_S__param_2
)
{
	.local .align 4 .b8 	__local_depot1[4];
	.reg .b64 	%SP;
	.reg .b64 	%SPL;
	.reg .pred 	%p<35>;
	.reg .b16 	%rs<49>;
	.reg .b32 	%r<20>;
	.reg .b64 	%rd<26>;

	mov.u64 	%SPL, __local_depot1;
	ld.param.u64 	%rd4, [_Z5crackPcS_S__param_0];
	ld.param.u64 	%rd5, [_Z5crackPcS_S__param_1];
	ld.param.u64 	%rd6, [_Z5crackPcS_S__param_2];
	cvta.to.global.u64 	%rd1, %rd6;
	cvta.to.global.u64 	%rd7, %rd5;
	cvta.to.global.u64 	%rd8, %rd4;
	add.u64 	%rd2, %SPL, 0;
	mov.u32 	%r5, %ctaid.x;
	cvt.u64.u32 	%rd10, %r5;
	add.s64 	%rd11, %rd8, %rd10;
	ld.global.u8 	%rs1, [%rd11];
	mov.u32 	%r6, %ctaid.y;
	cvt.u64.u32 	%rd12, %r6;
	add.s64 	%rd13, %rd8, %rd12;
	ld.global.u8 	%rs2, [%rd13];
	mov.u32 	%r7, %tid.x;
	cvt.u64.u32 	%rd14, %r7;
	add.s64 	%rd15, %rd7, %rd14;
	ld.global.u8 	%rs3, [%rd15];
	mov.u32 	%r8, %tid.y;
	cvt.u64.u32 	%rd16, %r8;
	add.s64 	%rd17, %rd7, %rd16;
	ld.global.u8 	%rs4, [%rd17];
	cvt.u32.u16 	%r9, %rs4;
	cvt.u32.u16 	%r10, %rs3;
	prmt.b32 	%r11, %r10, %r9, 0x3340U;
	cvt.u32.u16 	%r12, %rs2;
	cvt.u32.u16 	%r13, %rs1;
	prmt.b32 	%r14, %r13, %r12, 0x3340U;
	prmt.b32 	%r15, %r14, %r11, 0x5410U;
	st.local.u32 	[%rd2], %r15;
	{ // callseq 1, 0
	.param .b64 param0;
	st.param.b64 	[param0], 11;
	.param .b64 retval0;
	call.uni (retval0), 
	malloc, 
	(
	param0
	);
	ld.param.b64 	%rd18, [retval0];
	} // callseq 1
	add.s16 	%rs16, %rs1, 2;
	cvt.s16.s8 	%rs5, %rs16;
	st.u8 	[%rd18], %rs16;
	add.s16 	%rs17, %rs1, -2;
	cvt.s16.s8 	%rs6, %rs17;
	st.u8 	[%rd18+1], %rs17;
	add.s16 	%rs18, %rs1, 1;
	cvt.s16.s8 	%rs7, %rs18;
	st.u8 	[%rd18+2], %rs18;
	add.s16 	%rs19, %rs2, 3;
	cvt.s16.s8 	%rs8, %rs19;
	st.u8 	[%rd18+3], %rs19;
	add.s16 	%rs20, %rs2, -3;
	cvt.s16.s8 	%rs9, %rs20;
	st.u8 	[%rd18+4], %rs20;
	add.s16 	%rs21, %rs2, -1;
	cvt.s16.s8 	%rs10, %rs21;
	st.u8 	[%rd18+5], %rs21;
	add.s16 	%rs22, %rs3, 2;
	cvt.s16.s8 	%rs11, %rs22;
	st.u8 	[%rd18+6], %rs22;
	add.s16 	%rs23, %rs3, -2;
	cvt.s16.s8 	%rs12, %rs23;
	st.u8 	[%rd18+7], %rs23;
	add.s16 	%rs24, %rs4, 4;
	cvt.s16.s8 	%rs13, %rs24;
	st.u8 	[%rd18+8], %rs24;
	add.s16 	%rs25, %rs4, -4;
	cvt.s16.s8 	%rs14, %rs25;
	st.u8 	[%rd18+9], %rs25;
	mov.b16 	%rs26, 0;
	st.u8 	[%rd18+10], %rs26;
	setp.lt.s16 	%p5, %rs5, 123;
	@%p5 bra 	$L__BB1_2;
	add.s16 	%rs28, %rs1, -23;
	st.u8 	[%rd18], %rs28;
	bra.uni 	$L__BB1_4;
$L__BB1_2:
	setp.gt.s16 	%p6, %rs5, 96;
	@%p6 bra 	$L__BB1_4;
	sub.s16 	%rs27, -64, %rs1;
	st.u8 	[%rd18], %rs27;
$L__BB1_4:
	setp.gt.s16 	%p7, %rs6, 122;
	@%p7 bra 	$L__BB1_7;
	setp.gt.s16 	%p8, %rs6, 96;
	@%p8 bra 	$L__BB1_8;
	sub.s16 	%rs29, -60, %rs1;
	st.u8 	[%rd18+1], %rs29;
	bra.uni 	$L__BB1_8;
$L__BB1_7:
	add.s16 	%rs30, %rs1, -27;
	st.u8 	[%rd18+1], %rs30;
$L__BB1_8:
	setp.gt.s16 	%p9, %rs7, 122;
	@%p9 bra 	$L__BB1_11;
	setp.gt.s16 	%p10, %rs7, 96;
	@%p10 bra 	$L__BB1_12;
	sub.s16 	%rs31, -63, %rs1;
	st.u8 	[%rd18+2], %rs31;
	bra.uni 	$L__BB1_12;
$L__BB1_11:
	add.s16 	%rs32, %rs1, -24;
	st.u8 	[%rd18+2], %rs32;
$L__BB1_12:
	setp.gt.s16 	%p11, %rs8, 122;
	@%p11 bra 	$L__BB1_15;
	setp.gt.s16 	%p12, %rs8, 96;
	@%p12 bra 	$L__BB1_16;
	sub.s16 	%rs33, -65, %rs2;
	st.u8 	[%rd18+3], %rs33;
	bra.uni 	$L__BB1_16;
$L__BB1_15:
	add.s16 	%rs34, %rs2, -22;
	st.u8 	[%rd18+3], %rs34;
$L__BB1_16:
	setp.gt.s16 	%p13, %rs9, 122;
	@%p13 bra 	$L__BB1_19;
	setp.gt.s16 	%p14, %rs9, 96;
	@%p14 bra 	$L__BB1_20;
	sub.s16 	%rs35, -59, %rs2;
	st.u8 	[%rd18+4], %rs35;
	bra.uni 	$L__BB1_20;
$L__BB1_19:
	add.s16 	%rs36, %rs2, -28;
	st.u8 	[%rd18+4], %rs36;
$L__BB1_20:
	setp.gt.s16 	%p15, %rs10, 122;
	@%p15 bra 	$L__BB1_23;
	setp.gt.s16 	%p16, %rs10, 96;
	@%p16 bra 	$L__BB1_24;
	sub.s16 	%rs37, -61, %rs2;
	st.u8 	[%rd18+5], %rs37;
	bra.uni 	$L__BB1_24;
$L__BB1_23:
	add.s16 	%rs38, %rs2, -26;
	st.u8 	[%rd18+5], %rs38;
$L__BB1_24:
	setp.gt.s16 	%p17, %rs11, 57;
	@%p17 bra 	$L__BB1_27;
	setp.gt.s16 	%p18, %rs11, 47;
	@%p18 bra 	$L__BB1_28;
	sub.s16 	%rs39, 94, %rs3;
	st.u8 	[%rd18+6], %rs39;
	bra.uni 	$L__BB1_28;
$L__BB1_27:
	add.s16 	%rs40, %rs3, -7;
	st.u8 	[%rd18+6], %rs40;
$L__BB1_28:
	setp.gt.s16 	%p19, %rs12, 57;
	@%p19 bra 	$L__BB1_31;
	setp.gt.s16 	%p20, %rs12, 47;
	@%p20 bra 	$L__BB1_32;
	sub.s16 	%rs41, 98, %rs3;
	st.u8 	[%rd18+7], %rs41;
	bra.uni 	$L__BB1_32;
$L__BB1_31:
	add.s16 	%rs42, %rs3, -11;
	st.u8 	[%rd18+7], %rs42;
$L__BB1_32:
	setp.gt.s16 	%p21, %rs13, 57;
	@%p21 bra 	$L__BB1_35;
	setp.gt.s16 	%p22, %rs13, 47;
	@%p22 bra 	$L__BB1_36;
	sub.s16 	%rs43, 92, %rs4;
	st.u8 	[%rd18+8], %rs43;
	bra.uni 	$L__BB1_36;
$L__BB1_35:
	add.s16 	%rs44, %rs4, -5;
	st.u8 	[%rd18+8], %rs44;
$L__BB1_36:
	setp.gt.s16 	%p23, %rs14, 57;
	@%p23 bra 	$L__BB1_39;
	setp.gt.s16 	%p24, %rs14, 47;
	@%p24 bra 	$L__BB1_40;
	sub.s16 	%rs45, 100, %rs4;
	st.u8 	[%rd18+9], %rs45;
	bra.uni 	$L__BB1_40;
$L__BB1_39:
	add.s16 	%rs46, %rs4, -13;
	st.u8 	[%rd18+9], %rs46;
$L__BB1_40:
	mov.b32 	%r18, 0;
$L__BB1_41:
	cvt.u64.u32 	%rd19, %r18;
	add.s64 	%rd20, %rd18, %rd19;
	ld.u8 	%rs15, [%rd20];
	setp.eq.s16 	%p27, %rs15, 0;
	mov.pred 	%p34, 0;
	mov.pred 	%p33, -1;
	@%p27 bra 	$L__BB1_43;
	add.s64 	%rd22, %rd1, %rd19;
	ld.global.u8 	%rs47, [%rd22];
	setp.eq.s16 	%p28, %rs47, 0;
	setp.eq.s16 	%p34, %rs15, %rs47;
	or.pred  	%p33, %p28, %p34;
$L__BB1_43:
	add.s32 	%r2, %r18, 1;
	setp.lt.u32 	%p29, %r18, 255;
	and.pred  	%p30, %p29, %p34;
	mov.u32 	%r18, %r2;
	@%p30 bra 	$L__BB1_41;
	not.pred 	%p31, %p33;
	@%p31 bra 	$L__BB1_47;
	mov.b32 	%r19, 0;
$L__BB1_46:
	cvt.u64.u32 	%rd23, %r19;
	add.s64 	%rd24, %rd2, %rd23;
	ld.local.u8 	%rs48, [%rd24];
	add.s64 	%rd25, %rd1, %rd23;
	st.global.u8 	[%rd25], %rs48;
	add.s32 	%r19, %r19, 1;
	setp.ne.s16 	%p32, %rs48, 0;
	@%p32 bra 	$L__BB1_46;
$L__BB1_47:
	ret;

}


// ===== COMPILED SASS (sm_100) =====

	.target	sm_100

	.elftype	@"ET_EXEC"


//--------------------- .note.nv.tkinfo           --------------------------
	.section	.note.nv.tkinfo,"",@"SHT_NOTE"
	.sectionflags	@"SHF_NOTE_NV_TKINFO"
	.tkinfo
        /*0018*/ 	.word	0x00000002
        /*0030*/ 	.string	""
        /*0030*/ 	.string	"ptxas"
        /*0030*/ 	.string	"Cuda compilation tools, release 13.0, V13.0.88"
        /*0030*/ 	.string	"Build cuda_13.0.r13.0/compiler.36424714_0"
        /*0030*/ 	.string	"-arch sm_100 -m 64 "



//--------------------- .note.nv.cuinfo           --------------------------
	.section	.note.nv.cuinfo,"",@"SHT_NOTE"
	.sectionflags	@"SHF_NOTE_NV_CUINFO"
        /*0018*/ 	.short	0x0002
        /*001a*/ 	.short	0x0064
        /*001c*/ 	.short	0x0082
	.zero		2


//--------------------- .nv.info                  --------------------------
	.section	.nv.info,"",@"SHT_CUDA_INFO"
	.align	4


	//----- nvinfo : EIATTR_REGCOUNT
	.align		4
        /*0000*/ 	.byte	0x04, 0x2f
        /*0002*/ 	.short	(.L_1 - .L_0)
	.align		4
.L_0:
        /*0004*/ 	.word	index@(_Z16CudaCryptWrapperPcS_)
        /*0008*/ 	.word	0x0000001d


	//----- nvinfo : EIATTR_FRAME_SIZE
	.align		4
.L_1:
        /*000c*/ 	.byte	0x04, 0x11
        /*000e*/ 	.short	(.L_3 - .L_2)
	.align		4
.L_2:
        /*0010*/ 	.word	index@(_Z16CudaCryptWrapperPcS_)
        /*0014*/ 	.word	0x00000000


	//----- nvinfo : EIATTR_REGCOUNT
	.align		4
.L_3:
        /*0018*/ 	.byte	0x04, 0x2f
        /*001a*/ 	.short	(.L_5 - .L_4)
	.align		4
.L_4:
        /*001c*/ 	.word	index@(_Z5crackPcS_S_)
        /*0020*/ 	.word	0x00000020


	//----- nvinfo : EIATTR_FRAME_SIZE
	.align		4
.L_5:
        /*0024*/ 	.byte	0x04, 0x11
        /*0026*/ 	.short	(.L_7 - .L_6)
	.align		4
.L_6:
        /*0028*/ 	.word	index@(_Z5crackPcS_S_)
        /*002c*/ 	.word	0x00000008


	//----- nvinfo : EIATTR_MIN_STACK_SIZE
	.align		4
.L_7:
        /*0030*/ 	.byte	0x04, 0x12
        /*0032*/ 	.short	(.L_9 - .L_8)
	.align		4
.L_8:
        /*0034*/ 	.word	index@(_Z5crackPcS_S_)
        /*0038*/ 	.word	0x00000008


	//----- nvinfo : EIATTR_MIN_STACK_SIZE
	.align		4
.L_9:
        /*003c*/ 	.byte	0x04, 0x12
        /*003e*/ 	.short	(.L_11 - .L_10)
	.align		4
.L_10:
        /*0040*/ 	.word	index@(_Z16CudaCryptWrapperPcS_)
        /*0044*/ 	.word	0x00000000
.L_11:


//--------------------- .nv.compat                --------------------------
	.section	.nv.compat,"",@"SHT_CUDA_COMPAT_INFO"
	.align	4
        /*0000*/ 	.byte	0x02, 0x09, 0x00, 0x00, 0x02, 0x02, 0x01, 0x00, 0x02, 0x05, 0x05, 0x00, 0x03, 0x07, 0x01, 0x01
        /*0010*/ 	.byte	0x02, 0x03, 0x00, 0x00, 0x02, 0x06, 0x01, 0x00, 0x04, 0x0b, 0x08, 0x00, 0x09, 0x00, 0x00, 0x00
        /*0020*/ 	.byte	0x00, 0x00, 0x00, 0x00


//--------------------- .nv.info._Z5crackPcS_S_   --------------------------
	.section	.nv.info._Z5crackPcS_S_,"",@"SHT_CUDA_INFO"
	.sectionflags	@""
	.align	4


	//----- nvinfo : EIATTR_CUDA_API_VERSION
	.align		4
        /*0000*/ 	.byte	0x04, 0x37
        /*0002*/ 	.short	(.L_13 - .L_12)
.L_12:
        /*0004*/ 	.word	0x00000082


	//----- nvinfo : EIATTR_KPARAM_INFO
	.align		4
.L_13:
        /*0008*/ 	.byte	0x04, 0x17
        /*000a*/ 	.short	(.L_15 - .L_14)
.L_14:
        /*000c*/ 	.word	0x00000000
        /*0010*/ 	.short	0x0002
        /*0012*/ 	.short	0x0010
        /*0014*/ 	.byte	0x00, 0xf5, 0x21, 0x00


	//----- nvinfo : EIATTR_KPARAM_INFO
	.align		4
.L_15:
        /*0018*/ 	.byte	0x04, 0x17
        /*001a*/ 	.short	(.L_17 - .L_16)
.L_16:
        /*001c*/ 	.word	0x00000000
        /*0020*/ 	.short	0x0001
        /*0022*/ 	.short	0x0008
        /*0024*/ 	.byte	0x00, 0xf5, 0x21, 0x00


	//----- nvinfo : EIATTR_KPARAM_INFO
	.align		4
.L_17:
        /*0028*/ 	.byte	0x04, 0x17
        /*002a*/ 	.short	(.L_19 - .L_18)
.L_18:
        /*002c*/ 	.word	0x00000000
        /*0030*/ 	.short	0x0000
        /*0032*/ 	.short	0x0000
        /*0034*/ 	.byte	0x00, 0xf5, 0x21, 0x00


	//----- nvinfo : EIATTR_SPARSE_MMA_MASK
	.align		4
.L_19:
        /*0038*/ 	.byte	0x03, 0x50
        /*003a*/ 	.short	0x0000


	//----- nvinfo : EIATTR_MAXREG_COUNT
	.align		4
        /*003c*/ 	.byte	0x03, 0x1b
        /*003e*/ 	.short	0x00ff


	//----- nvinfo : EIATTR_EXTERNS
	.align		4
        /*0040*/ 	.byte	0x04, 0x0f
        /*0042*/ 	.short	(.L_21 - .L_20)


	//   ....[0]....
	.align		4
.L_20:
        /*0044*/ 	.word	index@(malloc)


	//----- nvinfo : EIATTR_MERCURY_ISA_VERSION
	.align		4
.L_21:
        /*0048*/ 	.byte	0x03, 0x5f
        /*004a*/ 	.short	0x0101


	//----- nvinfo : EIATTR_VRC_CTA_INIT_COUNT
	.align		4
        /*004c*/ 	.byte	0x02, 0x4a
	.zero		1
	.zero		1


	//----- nvinfo : EIATTR_SYSCALL_OFFSETS
	.align		4
        /*0050*/ 	.byte	0x04, 0x46
        /*0052*/ 	.short	(.L_23 - .L_22)


	//   ....[0]....
.L_22:
        /*0054*/ 	.word	0x00000210


	//----- nvinfo : EIATTR_EXIT_INSTR_OFFSETS
	.align		4
.L_23:
        /*0058*/ 	.byte	0x04, 0x1c
        /*005a*/ 	.short	(.L_25 - .L_24)


	//   ....[0]....
.L_24:
        /*005c*/ 	.word	0x00000cc0


	//   ....[1]....
        /*0060*/ 	.word	0x00000d70


	//----- nvinfo : EIATTR_CRS_STACK_SIZE
	.align		4
.L_25:
        /*0064*/ 	.byte	0x04, 0x1e
        /*0066*/ 	.short	(.L_27 - .L_26)
.L_26:
        /*0068*/ 	.word	0x00000000


	//----- nvinfo : EIATTR_CBANK_PARAM_SIZE
	.align		4
.L_27:
        /*006c*/ 	.byte	0x03, 0x19
        /*006e*/ 	.short	0x0018


	//----- nvinfo : EIATTR_PARAM_CBANK
	.align		4
        /*0070*/ 	.byte	0x04, 0x0a
        /*0072*/ 	.short	(.L_29 - .L_28)
	.align		4
.L_28:
        /*0074*/ 	.word	index@(.nv.constant0._Z5crackPcS_S_)
        /*0078*/ 	.short	0x0380
        /*007a*/ 	.short	0x0018


	//----- nvinfo : EIATTR_SW_WAR
	.align		4
.L_29:
        /*007c*/ 	.byte	0x04, 0x36
        /*007e*/ 	.short	(.L_31 - .L_30)
.L_30:
        /*0080*/ 	.word	0x00000008
.L_31:


//--------------------- .nv.info._Z16CudaCryptWrapperPcS_ --------------------------
	.section	.nv.info._Z16CudaCryptWrapperPcS_,"",@"SHT_CUDA_INFO"
	.sectionflags	@""
	.align	4


	//----- nvinfo : EIATTR_CUDA_API_VERSION
	.align		4
        /*0000*/ 	.byte	0x04, 0x37
        /*0002*/ 	.short	(.L_33 - .L_32)
.L_32:
        /*0004*/ 	.word	0x00000082


	//----- nvinfo : EIATTR_KPARAM_INFO
	.align		4
.L_33:
        /*0008*/ 	.byte	0x04, 0x17
        /*000a*/ 	.short	(.L_35 - .L_34)
.L_34:
        /*000c*/ 	.word	0x00000000
        /*0010*/ 	.short	0x0001
        /*0012*/ 	.short	0x0008
        /*0014*/ 	.byte	0x00, 0xf5, 0x21, 0x00


	//----- nvinfo : EIATTR_KPARAM_INFO
	.align		4
.L_35:
        /*0018*/ 	.byte	0x04, 0x17
        /*001a*/ 	.short	(.L_37 - .L_36)
.L_36:
        /*001c*/ 	.word	0x00000000
        /*0020*/ 	.short	0x0000
        /*0022*/ 	.short	0x0000
        /*0024*/ 	.byte	0x00, 0xf5, 0x21, 0x00


	//----- nvinfo : EIATTR_SPARSE_MMA_MASK
	.align		4
.L_37:
        /*0028*/ 	.byte	0x03, 0x50
        /*002a*/ 	.short	0x0000


	//----- nvinfo : EIATTR_MAXREG_COUNT
	.align		4
        /*002c*/ 	.byte	0x03, 0x1b
        /*002e*/ 	.short	0x00ff


	//----- nvinfo : EIATTR_EXTERNS
	.align		4
        /*0030*/ 	.byte	0x04, 0x0f
        /*0032*/ 	.short	(.L_39 - .L_38)


	//   ....[0]....
	.align		4
.L_38:
        /*0034*/ 	.word	index@(malloc)


	//----- nvinfo : EIATTR_MERCURY_ISA_VERSION
	.align		4
.L_39:
        /*0038*/ 	.byte	0x03, 0x5f
        /*003a*/ 	.short	0x0101


	//----- nvinfo : EIATTR_VRC_CTA_INIT_COUNT
	.align		4
        /*003c*/ 	.byte	0x02, 0x4a
	.zero		1
	.zero		1


	//----- nvinfo : EIATTR_SYSCALL_OFFSETS
	.align		4
        /*0040*/ 	.byte	0x04, 0x46
        /*0042*/ 	.short	(.L_41 - .L_40)


	//   ....[0]....
.L_40:
        /*0044*/ 	.word	0x00000070


	//----- nvinfo : EIATTR_EXIT_INSTR_OFFSETS
	.align		4
.L_41:
        /*0048*/ 	.byte	0x04, 0x1c
        /*004a*/ 	.short	(.L_43 - .L_42)


	//   ....[0]....
.L_42:
        /*004c*/ 	.word	0x00000ba0


	//----- nvinfo : EIATTR_CBANK_PARAM_SIZE
	.align		4
.L_43:
        /*0050*/ 	.byte	0x03, 0x19
        /*0052*/ 	.short	0x0010


	//----- nvinfo : EIATTR_PARAM_CBANK
	.align		4
        /*0054*/ 	.byte	0x04, 0x0a
        /*0056*/ 	.short	(.L_45 - .L_44)
	.align		4
.L_44:
        /*0058*/ 	.word	index@(.nv.constant0._Z16CudaCryptWrapperPcS_)
        /*005c*/ 	.short	0x0380
        /*005e*/ 	.short	0x0010


	//----- nvinfo : EIATTR_SW_WAR
	.align		4
.L_45:
        /*0060*/ 	.byte	0x04, 0x36
        /*0062*/ 	.short	(.L_47 - .L_46)
.L_46:
        /*0064*/ 	.word	0x00000008
.L_47:


//--------------------- .nv.callgraph             --------------------------
	.section	.nv.callgraph,"",@"SHT_CUDA_CALLGRAPH"
	.align	4
	.sectionentsize	8
	.align		4
        /*0000*/ 	.word	0x00000000
	.align		4
        /*0004*/ 	.word	0xffffffff
	.align		4
        /*0008*/ 	.word	index@(_Z5crackPcS_S_)
	.align		4
        /*000c*/ 	.word	index@(malloc)
	.align		4
        /*0010*/ 	.word	index@(_Z16CudaCryptWrapperPcS_)
	.align		4
        /*0014*/ 	.word	index@(malloc)
	.align		4
        /*0018*/ 	.word	0x00000000
	.align		4
        /*001c*/ 	.word	0xfffffffe
	.align		4
        /*0020*/ 	.word	0x00000000
	.align		4
        /*0024*/ 	.word	0xfffffffd
	.align		4
        /*0028*/ 	.word	0x00000000
	.align		4
        /*002c*/ 	.word	0xfffffffc


//--------------------- .nv.constant4             --------------------------
	.section	.nv.constant4,"a",@progbits
	.align	8
	.align		8
.nv.constant4:
        /*0000*/ 	.dword	malloc


//--------------------- .text._Z5crackPcS_S_      --------------------------
	.section	.text._Z5crackPcS_S_,"ax",@progbits
	.align	128
        .global         _Z5crackPcS_S_
        .type           _Z5crackPcS_S_,@function
        .size           _Z5crackPcS_S_,(.L_x_51 - _Z5crackPcS_S_)
        .other          _Z5crackPcS_S_,@"STO_CUDA_ENTRY STV_DEFAULT"
_Z5crackPcS_S_:
.text._Z5crackPcS_S_:
[----:B------:R-:W0:Y:S01]  /*0000*/  LDC R1, c[0x0][0x37c] ;  /* 0x0000df00ff017b82 */ /* 0x000e220000000800 */
[----:B------:R-:W1:Y:S07]  /*0010*/  S2R R4, SR_TID.X ;  /* 0x0000000000047919 */ /* 0x000e6e0000002100 */
[----:B------:R-:W2:Y:S01]  /*0020*/  S2UR UR4, SR_CTAID.X ;  /* 0x00000000000479c3 */ /* 0x000ea20000002500 */
[----:B------:R-:W2:Y:S01]  /*0030*/  LDCU.128 UR8, c[0x0][0x380] ;  /* 0x00007000ff0877ac */ /* 0x000ea20008000c00 */
[----:B0-----:R-:W-:Y:S01]  /*0040*/  VIADD R1, R1, 0xfffffff8 ;  /* 0xfffffff801017836 */ /* 0x001fe20000000000 */
[----:B------:R-:W0:Y:S01]  /*0050*/  S2R R10, SR_TID.Y ;  /* 0x00000000000a7919 */ /* 0x000e220000002200 */
[----:B------:R-:W3:Y:S04]  /*0060*/  LDCU.64 UR36, c[0x0][0x358] ;  /* 0x00006b00ff2477ac */ /* 0x000ee80008000a00 */
[----:B------:R-:W4:Y:S01]  /*0070*/  S2UR UR5, SR_CTAID.Y ;  /* 0x00000000000579c3 */ /* 0x000f220000002600 */
[----:B--2---:R-:W-:-:S04]  /*0080*/  UIADD3 UR6, UP0, UPT, UR4, UR8, URZ ;  /* 0x0000000804067290 */ /* 0x004fc8000ff1e0ff */
[----:B------:R-:W-:Y:S01]  /*0090*/  UIADD3.X UR7, UPT, UPT, URZ, UR9, URZ, UP0, !UPT ;  /* 0x00000009ff077290 */ /* 0x000fe200087fe4ff */
[----:B-1----:R-:W-:Y:S01]  /*00a0*/  IADD3 R4, P0, PT, R4, UR10, RZ ;  /* 0x0000000a04047c10 */ /* 0x002fe2000ff1e0ff */
[----:B----4-:R-:W-:Y:S01]  /*00b0*/  UIADD3 UR5, UP1, UPT, UR5, UR8, URZ ;  /* 0x0000000805057290 */ /* 0x010fe2000ff3e0ff */
[----:B0-----:R-:W-:-:S03]  /*00c0*/  IADD3 R10, P1, PT, R10, UR10, RZ ;  /* 0x0000000a0a0a7c10 */ /* 0x001fc6000ff3e0ff */
[----:B------:R-:W-:Y:S01]  /*00d0*/  UIADD3.X UR4, UPT, UPT, URZ, UR9, URZ, UP1, !UPT ;  /* 0x00000009ff047290 */ /* 0x000fe20008ffe4ff */
[----:B------:R-:W-:Y:S02]  /*00e0*/  IMAD.X R5, RZ, RZ, UR11, P0 ;  /* 0x0000000bff057e24 */ /* 0x000fe400080e06ff */
[----:B------:R-:W-:Y:S02]  /*00f0*/  IMAD.U32 R6, RZ, RZ, UR6 ;  /* 0x00000006ff067e24 */ /* 0x000fe4000f8e00ff */
[----:B------:R-:W-:Y:S01]  /*0100*/  IMAD.X R11, RZ, RZ, UR11, P1 ;  /* 0x0000000bff0b7e24 */ /* 0x000fe200088e06ff */
[----:B---3--:R0:W2:Y:S01]  /*0110*/  LDG.E.U8 R17, desc[UR36][R4.64] ;  /* 0x0000002404117981 */ /* 0x0080a2000c1e1100 */
[----:B------:R-:W-:Y:S02]  /*0120*/  IMAD.U32 R7, RZ, RZ, UR7 ;  /* 0x00000007ff077e24 */ /* 0x000fe4000f8e00ff */
[----:B------:R-:W-:Y:S01]  /*0130*/  IMAD.U32 R8, RZ, RZ, UR5 ;  /* 0x00000005ff087e24 */ /* 0x000fe2000f8e00ff */
[----:B------:R-:W2:Y:S01]  /*0140*/  LDG.E.U8 R16, desc[UR36][R10.64] ;  /* 0x000000240a107981 */ /* 0x000ea2000c1e1100 */
[----:B------:R-:W-:-:S03]  /*0150*/  IMAD.U32 R9, RZ, RZ, UR4 ;  /* 0x00000004ff097e24 */ /* 0x000fc6000f8e00ff */
[----:B------:R-:W3:Y:S04]  /*0160*/  LDG.E.U8 R18, desc[UR36][R6.64] ;  /* 0x0000002406127981 */ /* 0x000ee8000c1e1100 */
[----:B------:R-:W3:Y:S01]  /*0170*/  LDG.E.U8 R19, desc[UR36][R8.64] ;  /* 0x0000002408137981 */ /* 0x000ee2000c1e1100 */
[----:B------:R-:W-:Y:S01]  /*0180*/  MOV R2, 0x0 ;  /* 0x0000000000027802 */ /* 0x000fe20000000f00 */
[----:B0-----:R-:W-:Y:S02]  /*0190*/  IMAD.MOV.U32 R4, RZ, RZ, 0xb ;  /* 0x0000000bff047424 */ /* 0x001fe400078e00ff */
[----:B------:R-:W-:Y:S01]  /*01a0*/  IMAD.MOV.U32 R5, RZ, RZ, RZ ;  /* 0x000000ffff057224 */ /* 0x000fe200078e00ff */
[----:B--2---:R-:W-:Y:S02]  /*01b0*/  PRMT R0, R17, 0x3340, R16 ;  /* 0x0000334011007816 */ /* 0x004fe40000000010 */
[----:B---3--:R-:W-:-:S04]  /*01c0*/  PRMT R3, R18, 0x3340, R19 ;  /* 0x0000334012037816 */ /* 0x008fc80000000013 */
[----:B------:R-:W-:Y:S02]  /*01d0*/  PRMT R0, R3, 0x5410, R0 ;  /* 0x0000541003007816 */ /* 0x000fe40000000000 */
[----:B------:R-:W0:Y:S03]  /*01e0*/  LDC.64 R2, c[0x4][R2] ;  /* 0x0100000002027b82 */ /* 0x000e260000000a00 */
[----:B------:R1:W-:Y:S02]  /*01f0*/  STL [R1], R0 ;  /* 0x0000000001007387 */ /* 0x0003e40000100800 */
[----:B------:R-:W-:-:S07]  /*0200*/  LEPC R20, `(.L_x_0) ;  /* 0x000000001014794e */ /* 0x000fce0000000000 */
[----:B01----:R-:W-:Y:S05]  /*0210*/  CALL.ABS.NOINC R2 ;  /* 0x0000000002007343 */ /* 0x003fea0003c00000 */
.L_x_0:
[C---:B------:R-:W-:Y:S01]  /*0220*/  VIADD R23, R18.reuse, 0x2 ;  /* 0x0000000212177836 */ /* 0x040fe20000000000 */
[----:B------:R0:W-:Y:S01]  /*0230*/  ST.E.U8 desc[UR36][R4.64+0xa], RZ ;  /* 0x00000aff04007985 */ /* 0x0001e2000c101124 */
[C---:B------:R-:W-:Y:S02]  /*0240*/  VIADD R25, R18.reuse, 0xfffffffe ;  /* 0xfffffffe12197836 */ /* 0x040fe40000000000 */
[----:B------:R-:W-:Y:S01]  /*0250*/  VIADD R27, R18, 0x1 ;  /* 0x00000001121b7836 */ /* 0x000fe20000000000 */
[----:B------:R-:W-:Y:S01]  /*0260*/  PRMT R0, R23, 0x8880, RZ ;  /* 0x0000888017007816 */ /* 0x000fe200000000ff */
[C---:B------:R-:W-:Y:S01]  /*0270*/  VIADD R21, R19.reuse, 0x3 ;  /* 0x0000000313157836 */ /* 0x040fe20000000000 */
[----:B------:R0:W-:Y:S01]  /*0280*/  ST.E.U8 desc[UR36][R4.64], R23 ;  /* 0x0000001704007985 */ /* 0x0001e2000c101124 */
[C---:B------:R-:W-:Y:S01]  /*0290*/  VIADD R15, R19.reuse, 0xfffffffd ;  /* 0xfffffffd130f7836 */ /* 0x040fe20000000000 */
[----:B------:R-:W-:Y:S01]  /*02a0*/  ISETP.GE.AND P0, PT, R0, 0x7b, PT ;  /* 0x0000007b0000780c */ /* 0x000fe20003f06270 */
[----:B------:R-:W-:Y:S01]  /*02b0*/  VIADD R13, R19, 0xffffffff ;  /* 0xffffffff130d7836 */ /* 0x000fe20000000000 */
[----:B------:R0:W-:Y:S01]  /*02c0*/  ST.E.U8 desc[UR36][R4.64+0x1], R25 ;  /* 0x0000011904007985 */ /* 0x0001e2000c101124 */
[----:B------:R-:W-:Y:S01]  /*02d0*/  VIADD R11, R17, 0x2 ;  /* 0x00000002110b7836 */ /* 0x000fe20000000000 */
[----:B------:R-:W-:Y:S01]  /*02e0*/  PRMT R2, R25, 0x8880, RZ ;  /* 0x0000888019027816 */ /* 0x000fe200000000ff */
[----:B------:R-:W-:Y:S01]  /*02f0*/  VIADD R3, R17, 0xfffffffe ;  /* 0xfffffffe11037836 */ /* 0x000fe20000000000 */
[----:B------:R0:W-:Y:S01]  /*0300*/  ST.E.U8 desc[UR36][R4.64+0x2], R27 ;  /* 0x0000021b04007985 */ /* 0x0001e2000c101124 */
[----:B------:R-:W-:Y:S01]  /*0310*/  VIADD R7, R16, 0x4 ;  /* 0x0000000410077836 */ /* 0x000fe20000000000 */
[----:B------:R-:W-:Y:S01]  /*0320*/  ISETP.GT.AND P1, PT, R2, 0x7a, PT ;  /* 0x0000007a0200780c */ /* 0x000fe20003f24270 */
[----:B------:R-:W-:Y:S01]  /*0330*/  VIADD R9, R16, 0xfffffffc ;  /* 0xfffffffc10097836 */ /* 0x000fe20000000000 */
[----:B------:R0:W-:Y:S03]  /*0340*/  ST.E.U8 desc[UR36][R4.64+0x3], R21 ;  /* 0x0000031504007985 */ /* 0x0001e6000c101124 */
[----:B------:R-:W-:Y:S01]  /*0350*/  @P0 VIADD R29, R18, 0xffffffe9 ;  /* 0xffffffe9121d0836 */ /* 0x000fe20000000000 */
[----:B------:R0:W-:Y:S04]  /*0360*/  ST.E.U8 desc[UR36][R4.64+0x4], R15 ;  /* 0x0000040f04007985 */ /* 0x0001e8000c101124 */
[----:B------:R0:W-:Y:S04]  /*0370*/  ST.E.U8 desc[UR36][R4.64+0x5], R13 ;  /* 0x0000050d04007985 */ /* 0x0001e8000c101124 */
[----:B------:R0:W-:Y:S04]  /*0380*/  ST.E.U8 desc[UR36][R4.64+0x6], R11 ;  /* 0x0000060b04007985 */ /* 0x0001e8000c101124 */
[----:B------:R0:W-:Y:S04]  /*0390*/  ST.E.U8 desc[UR36][R4.64+0x7], R3 ;  /* 0x0000070304007985 */ /* 0x0001e8000c101124 */
[----:B------:R0:W-:Y:S04]  /*03a0*/  ST.E.U8 desc[UR36][R4.64+0x8], R7 ;  /* 0x0000080704007985 */ /* 0x0001e8000c101124 */
[----:B------:R0:W-:Y:S04]  /*03b0*/  ST.E.U8 desc[UR36][R4.64+0x9], R9 ;  /* 0x0000090904007985 */ /* 0x0001e8000c101124 */
[----:B------:R0:W-:Y:S01]  /*03c0*/  @P0 ST.E.U8 desc[UR36][R4.64], R29 ;  /* 0x0000001d04000985 */ /* 0x0001e2000c101124 */
[----:B------:R-:W-:Y:S05]  /*03d0*/  @P0 BRA `(.L_x_1) ;  /* 0x0000000000140947 */ /* 0x000fea0003800000 */
[----:B------:R-:W-:-:S13]  /*03e0*/  ISETP.GT.AND P0, PT, R0, 0x60, PT ;  /* 0x000000600000780c */ /* 0x000fda0003f04270 */
[----:B0-----:R-:W-:-:S05]  /*03f0*/  @!P0 IMAD.MOV R23, RZ, RZ, -R18 ;  /* 0x000000ffff178224 */ /* 0x001fca00078e0a12 */
[----:B------:R-:W-:-:S05]  /*0400*/  @!P0 PRMT R23, R23, 0x7710, RZ ;  /* 0x0000771017178816 */ /* 0x000fca00000000ff */
[----:B------:R-:W-:-:S05]  /*0410*/  @!P0 VIADD R23, R23, 0xffffffc0 ;  /* 0xffffffc017178836 */ /* 0x000fca0000000000 */
[----:B------:R1:W-:Y:S02]  /*0420*/  @!P0 ST.E.U8 desc[UR36][R4.64], R23 ;  /* 0x0000001704008985 */ /* 0x0003e4000c101124 */
.L_x_1:
[----:B------:R-:W-:Y:S05]  /*0430*/  @P1 BRA `(.L_x_2) ;  /* 0x00000000001c1947 */ /* 0x000fea0003800000 */
[----:B------:R-:W-:-:S13]  /*0440*/  ISETP.GT.AND P0, PT, R2, 0x60, PT ;  /* 0x000000600200780c */ /* 0x000fda0003f04270 */
[----:B------:R-:W-:Y:S05]  /*0450*/  @P0 BRA `(.L_x_3) ;  /* 0x00000000001c0947 */ /* 0x000fea0003800000 */
[----:B01----:R-:W-:-:S05]  /*0460*/  IMAD.MOV R23, RZ, RZ, -R18 ;  /* 0x000000ffff177224 */ /* 0x003fca00078e0a12 */
[----:B------:R-:W-:-:S05]  /*0470*/  PRMT R23, R23, 0x7710, RZ ;  /* 0x0000771017177816 */ /* 0x000fca00000000ff */
[----:B------:R-:W-:-:S05]  /*0480*/  VIADD R23, R23, 0xffffffc4 ;  /* 0xffffffc417177836 */ /* 0x000fca0000000000 */
[----:B------:R2:W-:Y:S01]  /*0490*/  ST.E.U8 desc[UR36][R4.64+0x1], R23 ;  /* 0x0000011704007985 */ /* 0x0005e2000c101124 */
[----:B------:R-:W-:Y:S05]  /*04a0*/  BRA `(.L_x_3) ;  /* 0x0000000000087947 */ /* 0x000fea0003800000 */
.L_x_2:
[----:B01----:R-:W-:-:S05]  /*04b0*/  VIADD R23, R18, 0xffffffe5 ;  /* 0xffffffe512177836 */ /* 0x003fca0000000000 */
[----:B------:R0:W-:Y:S02]  /*04c0*/  ST.E.U8 desc[UR36][R4.64+0x1], R23 ;  /* 0x0000011704007985 */ /* 0x0001e4000c101124 */
.L_x_3:
[----:B------:R-:W-:-:S04]  /*04d0*/  PRMT R0, R27, 0x8880, RZ ;  /* 0x000088801b007816 */ /* 0x000fc800000000ff */
[----:B------:R-:W-:-:S13]  /*04e0*/  ISETP.GT.AND P0, PT, R0, 0x7a, PT ;  /* 0x0000007a0000780c */ /* 0x000fda0003f04270 */
[----:B------:R-:W-:Y:S05]  /*04f0*/  @P0 BRA `(.L_x_4) ;  /* 0x00000000001c0947 */ /* 0x000fea0003800000 */
[----:B------:R-:W-:-:S13]  /*0500*/  ISETP.GT.AND P0, PT, R0, 0x60, PT ;  /* 0x000000600000780c */ /* 0x000fda0003f04270 */
[----:B------:R-:W-:Y:S05]  /*0510*/  @P0 BRA `(.L_x_5) ;  /* 0x00000000001c0947 */ /* 0x000fea0003800000 */
[----:B012---:R-:W-:-:S05]  /*0520*/  IMAD.MOV R23, RZ, RZ, -R18 ;  /* 0x000000ffff177224 */ /* 0x007fca00078e0a12 */
[----:B------:R-:W-:-:S05]  /*0530*/  PRMT R23, R23, 0x7710, RZ ;  /* 0x0000771017177816 */ /* 0x000fca00000000ff */
[----:B------:R-:W-:-:S05]  /*0540*/  VIADD R23, R23, 0xffffffc1 ;  /* 0xffffffc117177836 */ /* 0x000fca0000000000 */
[----:B------:R3:W-:Y:S01]  /*0550*/  ST.E.U8 desc[UR36][R4.64+0x2], R23 ;  /* 0x0000021704007985 */ /* 0x0007e2000c101124 */
[----:B------:R-:W-:Y:S05]  /*0560*/  BRA `(.L_x_5) ;  /* 0x0000000000087947 */ /* 0x000fea0003800000 */
.L_x_4:
[----:B012---:R-:W-:-:S05]  /*0570*/  VIADD R23, R18, 0xffffffe8 ;  /* 0xffffffe812177836 */ /* 0x007fca0000000000 */
[----:B------:R4:W-:Y:S02]  /*0580*/  ST.E.U8 desc[UR36][R4.64+0x2], R23 ;  /* 0x0000021704007985 */ /* 0x0009e4000c101124 */
.L_x_5:
[----:B------:R-:W-:-:S04]  /*0590*/  PRMT R0, R21, 0x8880, RZ ;  /* 0x0000888015007816 */ /* 0x000fc800000000ff */
[----:B------:R-:W-:-:S13]  /*05a0*/  ISETP.GT.AND P0, PT, R0, 0x7a, PT ;  /* 0x0000007a0000780c */ /* 0x000fda0003f04270 */
[----:B------:R-:W-:Y:S05]  /*05b0*/  @P0 BRA `(.L_x_6) ;  /* 0x00000000001c0947 */ /* 0x000fea0003800000 */
[----:B------:R-:W-:-:S13]  /*05c0*/  ISETP.GT.AND P0, PT, R0, 0x60, PT ;  /* 0x000000600000780c */ /* 0x000fda0003f04270 */
[----:B------:R-:W-:Y:S05]  /*05d0*/  @P0 BRA `(.L_x_7) ;  /* 0x00000000001c0947 */ /* 0x000fea0003800000 */
[----:B0-----:R-:W-:-:S05]  /*05e0*/  IMAD.MOV R21, RZ, RZ, -R19 ;  /* 0x000000ffff157224 */ /* 0x001fca00078e0a13 */
[----:B------:R-:W-:-:S05]  /*05f0*/  PRMT R21, R21, 0x7710, RZ ;  /* 0x0000771015157816 */ /* 0x000fca00000000ff */
[----:B------:R-:W-:-:S05]  /*0600*/  VIADD R21, R21, 0xffffffbf ;  /* 0xffffffbf15157836 */ /* 0x000fca0000000000 */
[----:B------:R0:W-:Y:S01]  /*0610*/  ST.E.U8 desc[UR36][R4.64+0x3], R21 ;  /* 0x0000031504007985 */ /* 0x0001e2000c101124 */
[----:B------:R-:W-:Y:S05]  /*0620*/  BRA `(.L_x_7) ;  /* 0x0000000000087947 */ /* 0x000fea0003800000 */
.L_x_6:
[----:B0-----:R-:W-:-:S05]  /*0630*/  VIADD R21, R19, 0xffffffea ;  /* 0xffffffea13157836 */ /* 0x001fca0000000000 */
[----:B------:R0:W-:Y:S02]  /*0640*/  ST.E.U8 desc[UR36][R4.64+0x3], R21 ;  /* 0x0000031504007985 */ /* 0x0001e4000c101124 */
.L_x_7:
        /* <DEDUP_REMOVED lines=10> */
.L_x_8:
[----:B0-----:R-:W-:-:S05]  /*06f0*/  VIADD R15, R19, 0xffffffe4 ;  /* 0xffffffe4130f7836 */ /* 0x001fca0000000000 */
[----:B------:R0:W-:Y:S02]  /*0700*/  ST.E.U8 desc[UR36][R4.64+0x4], R15 ;  /* 0x0000040f04007985 */ /* 0x0001e4000c101124 */
.L_x_9:
        /* <DEDUP_REMOVED lines=10> */
.L_x_10:
[----:B------:R-:W-:-:S05]  /*07b0*/  VIADD R19, R19, 0xffffffe6 ;  /* 0xffffffe613137836 */ /* 0x000fca0000000000 */
[----:B------:R0:W-:Y:S02]  /*07c0*/  ST.E.U8 desc[UR36][R4.64+0x5], R19 ;  /* 0x0000051304007985 */ /* 0x0001e4000c101124 */
.L_x_11:
[----:B------:R-:W-:Y:S01]  /*07d0*/  PRMT R0, R11, 0x8880, RZ ;  /* 0x000088800b007816 */ /* 0x000fe200000000ff */
[----:B------:R-:W-:Y:S03]  /*07e0*/  BSSY.RECONVERGENT B0, `(.L_x_12) ;  /* 0x000000c000007945 */ /* 0x000fe60003800200 */
        /* <DEDUP_REMOVED lines=9> */
.L_x_13:
[----:B0-----:R-:W-:-:S05]  /*0880*/  VIADD R11, R17, 0xfffffff9 ;  /* 0xfffffff9110b7836 */ /* 0x001fca0000000000 */
[----:B------:R0:W-:Y:S02]  /*0890*/  ST.E.U8 desc[UR36][R4.64+0x6], R11 ;  /* 0x0000060b04007985 */ /* 0x0001e4000c101124 */
.L_x_14:
[----:B------:R-:W-:Y:S05]  /*08a0*/  BSYNC.RECONVERGENT B0 ;  /* 0x0000000000007941 */ /* 0x000fea0003800200 */
.L_x_12:
        /* <DEDUP_REMOVED lines=11> */
.L_x_16:
[----:B------:R-:W-:-:S05]  /*0960*/  VIADD R17, R17, 0xfffffff5 ;  /* 0xfffffff511117836 */ /* 0x000fca0000000000 */
[----:B------:R0:W-:Y:S02]  /*0970*/  ST.E.U8 desc[UR36][R4.64+0x7], R17 ;  /* 0x0000071104007985 */ /* 0x0001e4000c101124 */
.L_x_17:
[----:B------:R-:W-:Y:S05]  /*0980*/  BSYNC.RECONVERGENT B0 ;  /* 0x0000000000007941 */ /* 0x000fea0003800200 */
.L_x_15:
        /* <DEDUP_REMOVED lines=11> */
.L_x_19:
[----:B0-----:R-:W-:-:S05]  /*0a40*/  VIADD R3, R16, 0xfffffffb ;  /* 0xfffffffb10037836 */ /* 0x001fca0000000000 */
[----:B------:R0:W-:Y:S02]  /*0a50*/  ST.E.U8 desc[UR36][R4.64+0x8], R3 ;  /* 0x0000080304007985 */ /* 0x0001e4000c101124 */
.L_x_20:
[----:B------:R-:W-:Y:S05]  /*0a60*/  BSYNC.RECONVERGENT B0 ;  /* 0x0000000000007941 */ /* 0x000fea0003800200 */
.L_x_18:
        /* <DEDUP_REMOVED lines=11> */
.L_x_22:
[----:B0-----:R-:W-:-:S05]  /*0b20*/  VIADD R3, R16, 0xfffffff3 ;  /* 0xfffffff310037836 */ /* 0x001fca0000000000 */
[----:B------:R0:W-:Y:S02]  /*0b30*/  ST.E.U8 desc[UR36][R4.64+0x9], R3 ;  /* 0x0000090304007985 */ /* 0x0001e4000c101124 */
.L_x_23:
[----:B------:R-:W-:Y:S05]  /*0b40*/  BSYNC.RECONVERGENT B0 ;  /* 0x0000000000007941 */ /* 0x000fea0003800200 */
.L_x_21:
[----:B------:R-:W-:Y:S01]  /*0b50*/  BSSY.RECONVERGENT B0, `(.L_x_24) ;  /* 0x0000016000007945 */ /* 0x000fe20003800200 */
[----:B0-----:R-:W-:-:S07]  /*0b60*/  IMAD.MOV.U32 R7, RZ, RZ, RZ ;  /* 0x000000ffff077224 */ /* 0x001fce00078e00ff */
.L_x_27:
[----:B------:R-:W-:-:S05]  /*0b70*/  IADD3 R2, P0, PT, R4, R7, RZ ;  /* 0x0000000704027210 */ /* 0x000fca0007f1e0ff */
[----:B------:R-:W-:-:S05]  /*0b80*/  IMAD.X R3, RZ, RZ, R5, P0 ;  /* 0x000000ffff037224 */ /* 0x000fca00000e0605 */
[----:B------:R-:W5:Y:S01]  /*0b90*/  LD.E.U8 R9, desc[UR36][R2.64] ;  /* 0x0000002402097980 */ /* 0x000f62000c101100 */
[----:B------:R-:W-:Y:S01]  /*0ba0*/  BSSY.RECONVERGENT B1, `(.L_x_25) ;  /* 0x000000e000017945 */ /* 0x000fe20003800200 */
[C---:B------:R-:W-:Y:S01]  /*0bb0*/  ISETP.LT.U32.AND P2, PT, R7.reuse, 0xff, PT ;  /* 0x000000ff0700780c */ /* 0x040fe20003f41070 */
[----:B------:R-:W-:Y:S01]  /*0bc0*/  VIADD R0, R7, 0x1 ;  /* 0x0000000107007836 */ /* 0x000fe20000000000 */
[----:B------:R-:W-:Y:S02]  /*0bd0*/  PLOP3.LUT P1, PT, PT, PT, PT, 0x8, 0x80 ;  /* 0x000000000080781c */ /* 0x000fe40003f2e170 */
[----:B------:R-:W-:Y:S02]  /*0be0*/  PLOP3.LUT P0, PT, PT, PT, PT, 0x80, 0x8 ;  /* 0x000000000008781c */ /* 0x000fe40003f0f070 */
[----:B-----5:R-:W-:-:S13]  /*0bf0*/  ISETP.NE.AND P3, PT, R9, RZ, PT ;  /* 0x000000ff0900720c */ /* 0x020fda0003f65270 */
[----:B------:R-:W-:Y:S05]  /*0c00*/  @!P3 BRA `(.L_x_26) ;  /* 0x00000000001cb947 */ /* 0x000fea0003800000 */
[----:B------:R-:W0:Y:S02]  /*0c10*/  LDCU.64 UR4, c[0x0][0x390] ;  /* 0x00007200ff0477ac */ /* 0x000e240008000a00 */
[----:B0-----:R-:W-:-:S05]  /*0c20*/  IADD3 R2, P0, PT, R7, UR4, RZ ;  /* 0x0000000407027c10 */ /* 0x001fca000ff1e0ff */
[----:B------:R-:W-:-:S05]  /*0c30*/  IMAD.X R3, RZ, RZ, UR5, P0 ;  /* 0x00000005ff037e24 */ /* 0x000fca00080e06ff */
[----:B------:R-:W5:Y:S02]  /*0c40*/  LDG.E.U8 R2, desc[UR36][R2.64] ;  /* 0x0000002402027981 */ /* 0x000f64000c1e1100 */
[----:B-----5:R-:W-:-:S04]  /*0c50*/  ISETP.NE.AND P1, PT, R9, R2, PT ;  /* 0x000000020900720c */ /* 0x020fc80003f25270 */
[----:B------:R-:W-:Y:S02]  /*0c60*/  ISETP.EQ.OR P0, PT, R2, RZ, !P1 ;  /* 0x000000ff0200720c */ /* 0x000fe40004f02670 */
[----:B------:R-:W-:-:S13]  /*0c70*/  PLOP3.LUT P1, PT, P1, PT, PT, 0x8, 0x80 ;  /* 0x000000000080781c */ /* 0x000fda0000f2e170 */
.L_x_26:
[----:B------:R-:W-:Y:S05]  /*0c80*/  BSYNC.RECONVERGENT B1 ;  /* 0x0000000000017941 */ /* 0x000fea0003800200 */
.L_x_25:
[----:B------:R-:W-:Y:S01]  /*0c90*/  IMAD.MOV.U32 R7, RZ, RZ, R0 ;  /* 0x000000ffff077224 */ /* 0x000fe200078e0000 */
[----:B------:R-:W-:Y:S06]  /*0ca0*/  @P1 BRA P2, `(.L_x_27) ;  /* 0xfffffffc00b01947 */ /* 0x000fec000103ffff */
[----:B------:R-:W-:Y:S05]  /*0cb0*/  BSYNC.RECONVERGENT B0 ;  /* 0x0000000000007941 */ /* 0x000fea0003800200 */
.L_x_24:
[----:B------:R-:W-:Y:S05]  /*0cc0*/  @!P0 EXIT ;  /* 0x000000000000894d */ /* 0x000fea0003800000 */
[----:B------:R-:W-:-:S07]  /*0cd0*/  IMAD.MOV.U32 R0, RZ, RZ, RZ ;  /* 0x000000ffff007224 */ /* 0x000fce00078e00ff */
.L_x_28:
[----:B-1234-:R-:W-:Y:S01]  /*0ce0*/  IMAD.IADD R5, R1, 0x1, R0 ;  /* 0x0000000101057824 */ /* 0x01efe200078e0200 */
[----:B------:R-:W0:Y:S05]  /*0cf0*/  LDCU.64 UR4, c[0x0][0x390] ;  /* 0x00007200ff0477ac */ /* 0x000e2a0008000a00 */
[----:B------:R-:W2:Y:S01]  /*0d00*/  LDL.U8 R5, [R5] ;  /* 0x0000000005057983 */ /* 0x000ea20000100000 */
[C---:B0-----:R-:W-:Y:S01]  /*0d10*/  IADD3 R2, P0, PT, R0.reuse, UR4, RZ ;  /* 0x0000000400027c10 */ /* 0x041fe2000ff1e0ff */
[----:B------:R-:W-:-:S04]  /*0d20*/  VIADD R0, R0, 0x1 ;  /* 0x0000000100007836 */ /* 0x000fc80000000000 */
[----:B------:R-:W-:-:S05]  /*0d30*/  IMAD.X R3, RZ, RZ, UR5, P0 ;  /* 0x00000005ff037e24 */ /* 0x000fca00080e06ff */
[----:B--2---:R0:W-:Y:S01]  /*0d40*/  STG.E.U8 desc[UR36][R2.64], R5 ;  /* 0x0000000502007986 */ /* 0x0041e2000c101124 */
[----:B------:R-:W-:-:S13]  /*0d50*/  ISETP.NE.AND P0, PT, R5, RZ, PT ;  /* 0x000000ff0500720c */ /* 0x000fda0003f05270 */
[----:B0-----:R-:W-:Y:S05]  /*0d60*/  @P0 BRA `(.L_x_28) ;  /* 0xfffffffc00dc0947 */ /* 0x001fea000383ffff */
[----:B------:R-:W-:Y:S05]  /*0d70*/  EXIT ;  /* 0x000000000000794d */ /* 0x000fea0003800000 */
.L_x_29:
[----:B------:R-:W-:-:S00]  /*0d80*/  BRA `(.L_x_29) ;  /* 0xfffffffc00fc7947 */ /* 0x000fc0000383ffff */
[----:B------:R-:W-:-:S00]  /*0d90*/  NOP ;  /* 0x0000000000007918 */ /* 0x000fc00000000000 */
        /* <DEDUP_REMOVED lines=14> */
.L_x_51:


//--------------------- .text._Z16CudaCryptWrapperPcS_ --------------------------
	.section	.text._Z16CudaCryptWrapperPcS_,"ax",@progbits
	.align	128
        .global         _Z16CudaCryptWrapperPcS_
        .type           _Z16CudaCryptWrapperPcS_,@function
        .size           _Z16CudaCryptWrapperPcS_,(.L_x_52 - _Z16CudaCryptWrapperPcS_)
        .other          _Z16CudaCryptWrapperPcS_,@"STO_CUDA_ENTRY STV_DEFAULT"
_Z16CudaCryptWrapperPcS_:
.text._Z16CudaCryptWrapperPcS_:
[----:B------:R-:W0:Y:S01]  /*0000*/  LDC R1, c[0x0][0x37c] ;  /* 0x0000df00ff017b82 */ /* 0x000e220000000800 */
[----:B------:R-:W-:Y:S01]  /*0010*/  MOV R0, 0x0 ;  /* 0x0000000000007802 */ /* 0x000fe20000000f00 */
[----:B------:R-:W-:Y:S01]  /*0020*/  IMAD.MOV.U32 R4, RZ, RZ, 0xb ;  /* 0x0000000bff047424 */ /* 0x000fe200078e00ff */
[----:B------:R-:W1:Y:S01]  /*0030*/  LDCU.64 UR36, c[0x0][0x358] ;  /* 0x00006b00ff2477ac */ /* 0x000e620008000a00 */
[----:B------:R-:W-:-:S04]  /*0040*/  IMAD.MOV.U32 R5, RZ, RZ, RZ ;  /* 0x000000ffff057224 */ /* 0x000fc800078e00ff */
[----:B------:R2:W3:Y:S03]  /*0050*/  LDC.64 R2, c[0x4][R0] ;  /* 0x0100000000027b82 */ /* 0x0004e60000000a00 */
[----:B------:R-:W-:-:S07]  /*0060*/  LEPC R20, `(.L_x_30) ;  /* 0x000000001014794e */ /* 0x000fce0000000000 */
[----:B0123--:R-:W-:Y:S05]  /*0070*/  CALL.ABS.NOINC R2 ;  /* 0x0000000002007343 */ /* 0x00ffea0003c00000 */
.L_x_30:
[----:B------:R-:W0:Y:S02]  /*0080*/  LDC.64 R2, c[0x0][0x380] ;  /* 0x0000e000ff027b82 */ /* 0x000e240000000a00 */
[----:B0-----:R-:W2:Y:S02]  /*0090*/  LDG.E.U8 R0, desc[UR36][R2.64] ;  /* 0x0000002402007981 */ /* 0x001ea4000c1e1100 */
[----:B--2---:R-:W-:-:S05]  /*00a0*/  VIADD R23, R0, 0x2 ;  /* 0x0000000200177836 */ /* 0x004fca0000000000 */
[----:B------:R-:W-:Y:S04]  /*00b0*/  ST.E.U8 desc[UR36][R4.64], R23 ;  /* 0x0000001704007985 */ /* 0x000fe8000c101124 */
[----:B------:R-:W2:Y:S02]  /*00c0*/  LDG.E.U8 R22, desc[UR36][R2.64] ;  /* 0x0000002402167981 */ /* 0x000ea4000c1e1100 */
[----:B--2---:R-:W-:-:S05]  /*00d0*/  VIADD R25, R22, 0xfffffffe ;  /* 0xfffffffe16197836 */ /* 0x004fca0000000000 */
[----:B------:R0:W-:Y:S04]  /*00e0*/  ST.E.U8 desc[UR36][R4.64+0x1], R25 ;  /* 0x0000011904007985 */ /* 0x0001e8000c101124 */
        /* <DEDUP_REMOVED lines=18> */
[----:B------:R-:W2:Y:S01]  /*0210*/  LDG.E.U8 R18, desc[UR36][R2.64+0x3] ;  /* 0x0000032402127981 */ /* 0x000ea2000c1e1100 */
[----:B------:R-:W-:-:S04]  /*0220*/  PRMT R21, R23, 0x8880, RZ ;  /* 0x0000888017157816 */ /* 0x000fc800000000ff */
[----:B------:R-:W-:Y:S01]  /*0230*/  ISETP.GE.AND P1, PT, R21, 0x7b, PT ;  /* 0x0000007b1500780c */ /* 0x000fe20003f26270 */
[----:B--2---:R-:W-:-:S05]  /*0240*/  VIADD R19, R18, 0x4 ;  /* 0x0000000412137836 */ /* 0x004fca0000000000 */
[----:B------:R1:W-:Y:S04]  /*0250*/  ST.E.U8 desc[UR36][R4.64+0x8], R19 ;  /* 0x0000081304007985 */ /* 0x0003e8000c101124 */
[----:B------:R2:W3:Y:S01]  /*0260*/  LDG.E.U8 R20, desc[UR36][R2.64+0x3] ;  /* 0x0000032402147981 */ /* 0x0004e2000c1e1100 */
[----:B------:R-:W-:Y:S02]  /*0270*/  PRMT R26, R25, 0x8880, RZ ;  /* 0x00008880191a7816 */ /* 0x000fe400000000ff */
[----:B0-----:R-:W-:Y:S01]  /*0280*/  @P1 VIADD R25, R0, 0xffffffe9 ;  /* 0xffffffe900191836 */ /* 0x001fe20000000000 */
[----:B------:R-:W-:Y:S01]  /*0290*/  PRMT R24, R23, 0x8880, RZ ;  /* 0x0000888017187816 */ /* 0x000fe200000000ff */
[----:B------:R1:W-:Y:S01]  /*02a0*/  ST.E.U8 desc[UR36][R4.64+0xa], RZ ;  /* 0x00000aff04007985 */ /* 0x0003e2000c101124 */
[----:B------:R-:W-:-:S03]  /*02b0*/  IMAD.MOV.U32 R23, RZ, RZ, R26 ;  /* 0x000000ffff177224 */ /* 0x000fc600078e001a */
[----:B------:R1:W-:Y:S01]  /*02c0*/  @P1 ST.E.U8 desc[UR36][R4.64], R25 ;  /* 0x0000001904001985 */ /* 0x0003e2000c101124 */
[----:B--2---:R-:W-:Y:S02]  /*02d0*/  PRMT R2, R24, 0x7710, RZ ;  /* 0x0000771018027816 */ /* 0x004fe400000000ff */
[----:B------:R-:W-:Y:S02]  /*02e0*/  ISETP.GT.AND P0, PT, R23, 0x7a, PT ;  /* 0x0000007a1700780c */ /* 0x000fe40003f04270 */
[----:B------:R-:W-:Y:S01]  /*02f0*/  @P1 PRMT R2, R25, 0x7610, R2 ;  /* 0x0000761019021816 */ /* 0x000fe20000000002 */
[----:B---3--:R-:W-:-:S05]  /*0300*/  VIADD R21, R20, 0xfffffffc ;  /* 0xfffffffc14157836 */ /* 0x008fca0000000000 */
[----:B------:R1:W-:Y:S01]  /*0310*/  ST.E.U8 desc[UR36][R4.64+0x9], R21 ;  /* 0x0000091504007985 */ /* 0x0003e2000c101124 */
[----:B------:R-:W-:Y:S05]  /*0320*/  @P1 BRA `(.L_x_31) ;  /* 0x00000000001c1947 */ /* 0x000fea0003800000 */
[----:B------:R-:W-:-:S04]  /*0330*/  PRMT R3, R2, 0x9910, RZ ;  /* 0x0000991002037816 */ /* 0x000fc800000000ff */
[----:B------:R-:W-:-:S13]  /*0340*/  ISETP.GT.AND P1, PT, R3, 0x60, PT ;  /* 0x000000600300780c */ /* 0x000fda0003f24270 */
[----:B------:R-:W-:-:S05]  /*0350*/  @!P1 IMAD.MOV R3, RZ, RZ, -R0 ;  /* 0x000000ffff039224 */ /* 0x000fca00078e0a00 */
[----:B------:R-:W-:-:S05]  /*0360*/  @!P1 PRMT R3, R3, 0x7710, RZ ;  /* 0x0000771003039816 */ /* 0x000fca00000000ff */
[----:B------:R-:W-:-:S05]  /*0370*/  @!P1 VIADD R3, R3, 0xffffffc0 ;  /* 0xffffffc003039836 */ /* 0x000fca0000000000 */
[----:B------:R0:W-:Y:S01]  /*0380*/  @!P1 ST.E.U8 desc[UR36][R4.64], R3 ;  /* 0x0000000304009985 */ /* 0x0001e2000c101124 */
[----:B------:R-:W-:-:S07]  /*0390*/  @!P1 PRMT R2, R3, 0x7610, R2 ;  /* 0x0000761003029816 */ /* 0x000fce0000000002 */
.L_x_31:
        /* <DEDUP_REMOVED lines=8> */
.L_x_32:
[----:B0-----:R-:W-:-:S05]  /*0420*/  VIADD R3, R22, 0xffffffe5 ;  /* 0xffffffe516037836 */ /* 0x001fca0000000000 */
[----:B------:R0:W-:Y:S02]  /*0430*/  ST.E.U8 desc[UR36][R4.64+0x1], R3 ;  /* 0x0000010304007985 */ /* 0x0001e4000c101124 */
.L_x_33:
[----:B------:R-:W-:-:S04]  /*0440*/  PRMT R0, R7, 0x8880, RZ ;  /* 0x0000888007007816 */ /* 0x000fc800000000ff */
[----:B------:R-:W-:-:S13]  /*0450*/  ISETP.GT.AND P0, PT, R0, 0x7a, PT ;  /* 0x0000007a0000780c */ /* 0x000fda0003f04270 */
[----:B------:R-:W-:Y:S05]  /*0460*/  @P0 BRA `(.L_x_34) ;  /* 0x00000000001c0947 */ /* 0x000fea0003800000 */
[----:B------:R-:W-:-:S13]  /*0470*/  ISETP.GT.AND P0, PT, R0, 0x60, PT ;  /* 0x000000600000780c */ /* 0x000fda0003f04270 */
[----:B------:R-:W-:Y:S05]  /*0480*/  @P0 BRA `(.L_x_35) ;  /* 0x00000000001c0947 */ /* 0x000fea0003800000 */
[----:B0-2---:R-:W-:-:S05]  /*0490*/  IMAD.MOV R3, RZ, RZ, -R6 ;  /* 0x000000ffff037224 */ /* 0x005fca00078e0a06 */
[----:B------:R-:W-:-:S05]  /*04a0*/  PRMT R3, R3, 0x7710, RZ ;  /* 0x0000771003037816 */ /* 0x000fca00000000ff */
[----:B------:R-:W-:-:S05]  /*04b0*/  VIADD R3, R3, 0xffffffc1 ;  /* 0xffffffc103037836 */ /* 0x000fca0000000000 */
[----:B------:R3:W-:Y:S01]  /*04c0*/  ST.E.U8 desc[UR36][R4.64+0x2], R3 ;  /* 0x0000020304007985 */ /* 0x0007e2000c101124 */
[----:B------:R-:W-:Y:S05]  /*04d0*/  BRA `(.L_x_35) ;  /* 0x0000000000087947 */ /* 0x000fea0003800000 */
.L_x_34:
[----:B0-2---:R-:W-:-:S05]  /*04e0*/  VIADD R3, R6, 0xffffffe8 ;  /* 0xffffffe806037836 */ /* 0x005fca0000000000 */
[----:B------:R4:W-:Y:S02]  /*04f0*/  ST.E.U8 desc[UR36][R4.64+0x2], R3 ;  /* 0x0000020304007985 */ /* 0x0009e4000c101124 */
.L_x_35:
[----:B------:R-:W-:-:S04]  /*0500*/  PRMT R0, R9, 0x8880, RZ ;  /* 0x0000888009007816 */ /* 0x000fc800000000ff */
[----:B------:R-:W-:-:S13]  /*0510*/  ISETP.GT.AND P0, PT, R0, 0x7a, PT ;  /* 0x0000007a0000780c */ /* 0x000fda0003f04270 */
[----:B------:R-:W-:Y:S05]  /*0520*/  @P0 BRA `(.L_x_36) ;  /* 0x00000000001c0947 */ /* 0x000fea0003800000 */
[----:B------:R-:W-:-:S13]  /*0530*/  ISETP.GT.AND P0, PT, R0, 0x60, PT ;  /* 0x000000600000780c */ /* 0x000fda0003f04270 */
[----:B------:R-:W-:Y:S05]  /*0540*/  @P0 BRA `(.L_x_37) ;  /* 0x00000000001c0947 */ /* 0x000fea0003800000 */
[----:B0-234-:R-:W-:-:S05]  /*0550*/  IMAD.MOV R3, RZ, RZ, -R8 ;  /* 0x000000ffff037224 */ /* 0x01dfca00078e0a08 */
[----:B------:R-:W-:-:S05]  /*0560*/  PRMT R3, R3, 0x7710, RZ ;  /* 0x0000771003037816 */ /* 0x000fca00000000ff */
[----:B------:R-:W-:-:S05]  /*0570*/  VIADD R3, R3, 0xffffffbf ;  /* 0xffffffbf03037836 */ /* 0x000fca0000000000 */
[----:B------:R0:W-:Y:S01]  /*0580*/  ST.E.U8 desc[UR36][R4.64+0x3], R3 ;  /* 0x0000030304007985 */ /* 0x0001e2000c101124 */
[----:B------:R-:W-:Y:S05]  /*0590*/  BRA `(.L_x_37) ;  /* 0x0000000000087947 */ /* 0x000fea0003800000 */
.L_x_36:
[----:B0-234-:R-:W-:-:S05]  /*05a0*/  VIADD R3, R8, 0xffffffea ;  /* 0xffffffea08037836 */ /* 0x01dfca0000000000 */
[----:B------:R0:W-:Y:S02]  /*05b0*/  ST.E.U8 desc[UR36][R4.64+0x3], R3 ;  /* 0x0000030304007985 */ /* 0x0001e4000c101124 */
.L_x_37:
        /* <DEDUP_REMOVED lines=10> */
.L_x_38:
[----:B0-234-:R-:W-:-:S05]  /*0660*/  VIADD R3, R10, 0xffffffe4 ;  /* 0xffffffe40a037836 */ /* 0x01dfca0000000000 */
[----:B------:R0:W-:Y:S02]  /*0670*/  ST.E.U8 desc[UR36][R4.64+0x4], R3 ;  /* 0x0000040304007985 */ /* 0x0001e4000c101124 */
.L_x_39:
        /* <DEDUP_REMOVED lines=10> */
.L_x_40:
[----:B0-234-:R-:W-:-:S05]  /*0720*/  VIADD R3, R12, 0xffffffe6 ;  /* 0xffffffe60c037836 */ /* 0x01dfca0000000000 */
[----:B------:R0:W-:Y:S02]  /*0730*/  ST.E.U8 desc[UR36][R4.64+0x5], R3 ;  /* 0x0000050304007985 */ /* 0x0001e4000c101124 */
.L_x_41:
        /* <DEDUP_REMOVED lines=10> */
.L_x_42:
[----:B0-234-:R-:W-:-:S05]  /*07e0*/  VIADD R3, R14, 0xfffffff9 ;  /* 0xfffffff90e037836 */ /* 0x01dfca0000000000 */
[----:B------:R0:W-:Y:S02]  /*07f0*/  ST.E.U8 desc[UR36][R4.64+0x6], R3 ;  /* 0x0000060304007985 */ /* 0x0001e4000c101124 */
.L_x_43:
        /* <DEDUP_REMOVED lines=10> */
.L_x_44:
[----:B0-234-:R-:W-:-:S05]  /*08a0*/  VIADD R3, R16, 0xfffffff5 ;  /* 0xfffffff510037836 */ /* 0x01dfca0000000000 */
[----:B------:R0:W-:Y:S02]  /*08b0*/  ST.E.U8 desc[UR36][R4.64+0x7], R3 ;  /* 0x0000070304007985 */ /* 0x0001e4000c101124 */
.L_x_45:
        /* <DEDUP_REMOVED lines=10> */
.L_x_46:
[----:B0-234-:R-:W-:-:S05]  /*0960*/  VIADD R3, R18, 0xfffffffb ;  /* 0xfffffffb12037836 */ /* 0x01dfca0000000000 */
[----:B------:R0:W-:Y:S02]  /*0970*/  ST.E.U8 desc[UR36][R4.64+0x8], R3 ;  /* 0x0000080304007985 */ /* 0x0001e4000c101124 */
.L_x_47:
        /* <DEDUP_REMOVED lines=10> */
.L_x_48:
[----:B0-234-:R-:W-:-:S05]  /*0a20*/  VIADD R3, R20, 0xfffffff3 ;  /* 0xfffffff314037836 */ /* 0x01dfca0000000000 */
[----:B------:R0:W-:Y:S02]  /*0a30*/  ST.E.U8 desc[UR36][R4.64+0x9], R3 ;  /* 0x0000090304007985 */ /* 0x0001e4000c101124 */
.L_x_49:
[----:B-1----:R-:W1:Y:S02]  /*0a40*/  LDC.64 R6, c[0x0][0x388] ;  /* 0x0000e200ff067b82 */ /* 0x002e640000000a00 */
[----:B-1----:R-:W-:Y:S04]  /*0a50*/  STG.E.U8 desc[UR36][R6.64], R2 ;  /* 0x0000000206007986 */ /* 0x002fe8000c101124 */
[----:B0-234-:R-:W2:Y:S04]  /*0a60*/  LD.E.U8 R3, desc[UR36][R4.64+0x1] ;  /* 0x0000012404037980 */ /* 0x01dea8000c101100 */
[----:B--2---:R0:W-:Y:S04]  /*0a70*/  STG.E.U8 desc[UR36][R6.64+0x1], R3 ;  /* 0x0000010306007986 */ /* 0x0041e8000c101124 */
[----:B------:R-:W2:Y:S04]  /*0a80*/  LD.E.U8 R9, desc[UR36][R4.64+0x2] ;  /* 0x0000022404097980 */ /* 0x000ea8000c101100 */
[----:B--2---:R1:W-:Y:S04]  /*0a90*/  STG.E.U8 desc[UR36][R6.64+0x2], R9 ;  /* 0x0000020906007986 */ /* 0x0043e8000c101124 */
[----:B------:R-:W2:Y:S04]  /*0aa0*/  LD.E.U8 R11, desc[UR36][R4.64+0x3] ;  /* 0x00000324040b7980 */ /* 0x000ea8000c101100 */
[----:B--2---:R2:W-:Y:S04]  /*0ab0*/  STG.E.U8 desc[UR36][R6.64+0x3], R11 ;  /* 0x0000030b06007986 */ /* 0x0045e8000c101124 */
[----:B------:R-:W3:Y:S04]  /*0ac0*/  LD.E.U8 R13, desc[UR36][R4.64+0x4] ;  /* 0x00000424040d7980 */ /* 0x000ee8000c101100 */
[----:B---3--:R3:W-:Y:S04]  /*0ad0*/  STG.E.U8 desc[UR36][R6.64+0x4], R13 ;  /* 0x0000040d06007986 */ /* 0x0087e8000c101124 */
[----:B------:R-:W4:Y:S04]  /*0ae0*/  LD.E.U8 R15, desc[UR36][R4.64+0x5] ;  /* 0x00000524040f7980 */ /* 0x000f28000c101100 */
[----:B----4-:R-:W-:Y:S04]  /*0af0*/  STG.E.U8 desc[UR36][R6.64+0x5], R15 ;  /* 0x0000050f06007986 */ /* 0x010fe8000c101124 */
[----:B------:R-:W4:Y:S04]  /*0b00*/  LD.E.U8 R17, desc[UR36][R4.64+0x6] ;  /* 0x0000062404117980 */ /* 0x000f28000c101100 */
[----:B----4-:R-:W-:Y:S04]  /*0b10*/  STG.E.U8 desc[UR36][R6.64+0x6], R17 ;  /* 0x0000061106007986 */ /* 0x010fe8000c101124 */
[----:B0-----:R-:W4:Y:S04]  /*0b20*/  LD.E.U8 R3, desc[UR36][R4.64+0x7] ;  /* 0x0000072404037980 */ /* 0x001f28000c101100 */
[----:B----4-:R-:W-:Y:S04]  /*0b30*/  STG.E.U8 desc[UR36][R6.64+0x7], R3 ;  /* 0x0000070306007986 */ /* 0x010fe8000c101124 */
[----:B-1----:R-:W4:Y:S04]  /*0b40*/  LD.E.U8 R9, desc[UR36][R4.64+0x8] ;  /* 0x0000082404097980 */ /* 0x002f28000c101100 */
[----:B----4-:R-:W-:Y:S04]  /*0b50*/  STG.E.U8 desc[UR36][R6.64+0x8], R9 ;  /* 0x0000080906007986 */ /* 0x010fe8000c101124 */
[----:B--2---:R-:W2:Y:S04]  /*0b60*/  LD.E.U8 R11, desc[UR36][R4.64+0x9] ;  /* 0x00000924040b7980 */ /* 0x004ea8000c101100 */
[----:B--2---:R-:W-:Y:S04]  /*0b70*/  STG.E.U8 desc[UR36][R6.64+0x9], R11 ;  /* 0x0000090b06007986 */ /* 0x004fe8000c101124 */
[----:B---3--:R-:W2:Y:S04]  /*0b80*/  LD.E.U8 R13, desc[UR36][R4.64+0xa] ;  /* 0x00000a24040d7980 */ /* 0x008ea8000c101100 */
[----:B--2---:R-:W-:Y:S01]  /*0b90*/  STG.E.U8 desc[UR36][R6.64+0xa], R13 ;  /* 0x00000a0d06007986 */ /* 0x004fe2000c101124 */
[----:B------:R-:W-:Y:S05]  /*0ba0*/  EXIT ;  /* 0x000000000000794d */ /* 0x000fea0003800000 */
.L_x_50:
        /* <DEDUP_REMOVED lines=13> */
.L_x_52:


//--------------------- .nv.shared.reserved.0     --------------------------
	.section	.nv.shared.reserved.0,"aw",@nobits
	.weak		__nv_reservedSMEM_offset_0_alias
	.size		__nv_reservedSMEM_offset_0_alias, 0, 64
	.other		__nv_reservedSMEM_offset_0_alias,@"STO_CUDA_RESERVED_SHARED STV_DEFAULT"
__nv_reservedSMEM_offset_0_alias:
	.zero		0
	.zero		64


//--------------------- .nv.constant0._Z5crackPcS_S_ --------------------------
	.section	.nv.constant0._Z5crackPcS_S_,"a",@progbits
	.sectionflags	@""
	.align	4
.nv.constant0._Z5crackPcS_S_:
	.zero		920


//--------------------- .nv.constant0._Z16CudaCryptWrapperPcS_ --------------------------
	.section	.nv.constant0._Z16CudaCryptWrapperPcS_,"a",@progbits
	.sectionflags	@""
	.align	4
.nv.constant0._Z16CudaCryptWrapperPcS_:
	.zero		912


//--------------------- SYMBOLS --------------------------

	.type		.nv.reservedSmem.offset0,@object
	.size		.nv.reservedSmem.offset0,0x4
	.type		malloc,@function
